	.headerflags	@"EF_CUDA_TEXMODE_UNIFIED EF_CUDA_64BIT_ADDRESS EF_CUDA_ACCELERATORS EF_CUDA_SM90 EF_CUDA_VIRTUAL_SM(EF_CUDA_SM90)"
	.elftype	@"ET_EXEC"


//--------------------- .nv.info                  --------------------------
	.section	.nv.info,"",@"SHT_CUDA_INFO"
	.align	4


	//----- nvinfo : EIATTR_REGCOUNT
	.align		4
        /*0000*/ 	.byte	0x04, 0x2f
        /*0002*/ 	.short	(.L_3 - .L_2)
	.align		4
.L_2:
        /*0004*/ 	.word	index@(triton_poi_fused__native_batch_norm_legit_no_training_cat_relu_59)
        /*0008*/ 	.word	0x0000003c


	//----- nvinfo : EIATTR_MIN_STACK_SIZE
	.align		4
.L_3:
        /*000c*/ 	.byte	0x04, 0x12
        /*000e*/ 	.short	(.L_5 - .L_4)
	.align		4
.L_4:
        /*0010*/ 	.word	index@(triton_poi_fused__native_batch_norm_legit_no_training_cat_relu_59)
        /*0014*/ 	.word	0x00000000


	//----- nvinfo : EIATTR_FRAME_SIZE
	.align		4
.L_5:
        /*0018*/ 	.byte	0x04, 0x11
        /*001a*/ 	.short	(.L_7 - .L_6)
	.align		4
.L_6:
        /*001c*/ 	.word	index@(triton_poi_fused__native_batch_norm_legit_no_training_cat_relu_59)
        /*0020*/ 	.word	0x00000000


	//----- nvinfo : EIATTR_MIN_STACK_SIZE
	.align		4
.L_7:
        /*0024*/ 	.byte	0x04, 0x12
        /*0026*/ 	.short	(.L_9 - .L_8)
	.align		4
.L_8:
        /*0028*/ 	.word	index@(triton_poi_fused__native_batch_norm_legit_no_training_cat_relu_59)
        /*002c*/ 	.word	0x00000000
.L_9:


//--------------------- .nv.info.triton_poi_fused__native_batch_norm_legit_no_training_cat_relu_59 --------------------------
	.section	.nv.info.triton_poi_fused__native_batch_norm_legit_no_training_cat_relu_59,"",@"SHT_CUDA_INFO"
	.sectionflags	@""
	.align	4


	//----- nvinfo : EIATTR_CUDA_API_VERSION
	.align		4
        /*0000*/ 	.byte	0x04, 0x37
        /*0002*/ 	.short	(.L_11 - .L_10)
.L_10:
        /*0004*/ 	.word	0x0000007c


	//----- nvinfo : EIATTR_KPARAM_INFO
	.align		4
.L_11:
        /*0008*/ 	.byte	0x04, 0x17
        /*000a*/ 	.short	(.L_13 - .L_12)
.L_12:
        /*000c*/ 	.word	0x00000000
        /*0010*/ 	.short	0x0009
        /*0012*/ 	.short	0x0048
        /*0014*/ 	.byte	0x00, 0xf0, 0x11, 0x00


	//----- nvinfo : EIATTR_KPARAM_INFO
	.align		4
.L_13:
        /*0018*/ 	.byte	0x04, 0x17
        /*001a*/ 	.short	(.L_15 - .L_14)
.L_14:
        /*001c*/ 	.word	0x00000000
        /*0020*/ 	.short	0x0008
        /*0022*/ 	.short	0x0040
        /*0024*/ 	.byte	0x00, 0xf4, 0x21, 0x00


	//----- nvinfo : EIATTR_KPARAM_INFO
	.align		4
.L_15:
        /*0028*/ 	.byte	0x04, 0x17
        /*002a*/ 	.short	(.L_17 - .L_16)
.L_16:
        /*002c*/ 	.word	0x00000000
        /*0030*/ 	.short	0x0007
        /*0032*/ 	.short	0x0038
        /*0034*/ 	.byte	0x00, 0xf4, 0x21, 0x00


	//----- nvinfo : EIATTR_KPARAM_INFO
	.align		4
.L_17:
        /*0038*/ 	.byte	0x04, 0x17
        /*003a*/ 	.short	(.L_19 - .L_18)
.L_18:
        /*003c*/ 	.word	0x00000000
        /*0040*/ 	.short	0x0006
        /*0042*/ 	.short	0x0030
        /*0044*/ 	.byte	0x00, 0xf4, 0x21, 0x00


	//----- nvinfo : EIATTR_KPARAM_INFO
	.align		4
.L_19:
        /*0048*/ 	.byte	0x04, 0x17
        /*004a*/ 	.short	(.L_21 - .L_20)
.L_20:
        /*004c*/ 	.word	0x00000000
        /*0050*/ 	.short	0x0005
        /*0052*/ 	.short	0x0028
        /*0054*/ 	.byte	0x00, 0xf4, 0x21, 0x00


	//----- nvinfo : EIATTR_KPARAM_INFO
	.align		4
.L_21:
        /*0058*/ 	.byte	0x04, 0x17
        /*005a*/ 	.short	(.L_23 - .L_22)
.L_22:
        /*005c*/ 	.word	0x00000000
        /*0060*/ 	.short	0x0004
        /*0062*/ 	.short	0x0020
        /*0064*/ 	.byte	0x00, 0xf4, 0x21, 0x00


	//----- nvinfo : EIATTR_KPARAM_INFO
	.align		4
.L_23:
        /*0068*/ 	.byte	0x04, 0x17
        /*006a*/ 	.short	(.L_25 - .L_24)
.L_24:
        /*006c*/ 	.word	0x00000000
        /*0070*/ 	.short	0x0003
        /*0072*/ 	.short	0x0018
        /*0074*/ 	.byte	0x00, 0xf4, 0x21, 0x00


	//----- nvinfo : EIATTR_KPARAM_INFO
	.align		4
.L_25:
        /*0078*/ 	.byte	0x04, 0x17
        /*007a*/ 	.short	(.L_27 - .L_26)
.L_26:
        /*007c*/ 	.word	0x00000000
        /*0080*/ 	.short	0x0002
        /*0082*/ 	.short	0x0010
        /*0084*/ 	.byte	0x00, 0xf4, 0x21, 0x00


	//----- nvinfo : EIATTR_KPARAM_INFO
	.align		4
.L_27:
        /*0088*/ 	.byte	0x04, 0x17
        /*008a*/ 	.short	(.L_29 - .L_28)
.L_28:
        /*008c*/ 	.word	0x00000000
        /*0090*/ 	.short	0x0001
        /*0092*/ 	.short	0x0008
        /*0094*/ 	.byte	0x00, 0xf4, 0x21, 0x00


	//----- nvinfo : EIATTR_KPARAM_INFO
	.align		4
.L_29:
        /*0098*/ 	.byte	0x04, 0x17
        /*009a*/ 	.short	(.L_31 - .L_30)
.L_30:
        /*009c*/ 	.word	0x00000000
        /*00a0*/ 	.short	0x0000
        /*00a2*/ 	.short	0x0000
        /*00a4*/ 	.byte	0x00, 0xf4, 0x21, 0x00


	//----- nvinfo : EIATTR_SPARSE_MMA_MASK
	.align		4
.L_31:
        /*00a8*/ 	.byte	0x03, 0x50
        /*00aa*/ 	.short	0x0000


	//----- nvinfo : EIATTR_MAXREG_COUNT
	.align		4
        /*00ac*/ 	.byte	0x03, 0x1b
        /*00ae*/ 	.short	0x00ff


	//----- nvinfo : EIATTR_EXIT_INSTR_OFFSETS
	.align		4
        /*00b0*/ 	.byte	0x04, 0x1c
        /*00b2*/ 	.short	(.L_33 - .L_32)


	//   ....[0]....
.L_32:
        /*00b4*/ 	.word	0x000013c0


	//   ....[1]....
        /*00b8*/ 	.word	0x000013e0


	//----- nvinfo : EIATTR_REQNTID
	.align		4
.L_33:
        /*00bc*/ 	.byte	0x04, 0x10
        /*00be*/ 	.short	(.L_35 - .L_34)
.L_34:
        /*00c0*/ 	.word	0x00000080
        /*00c4*/ 	.word	0x00000001
        /*00c8*/ 	.word	0x00000001


	//----- nvinfo : EIATTR_CBANK_PARAM_SIZE
	.align		4
.L_35:
        /*00cc*/ 	.byte	0x03, 0x19
        /*00ce*/ 	.short	0x004c


	//----- nvinfo : EIATTR_PARAM_CBANK
	.align		4
        /*00d0*/ 	.byte	0x04, 0x0a
        /*00d2*/ 	.short	(.L_37 - .L_36)
	.align		4
.L_36:
        /*00d4*/ 	.word	index@(.nv.constant0.triton_poi_fused__native_batch_norm_legit_no_training_cat_relu_59)
        /*00d8*/ 	.short	0x0210
        /*00da*/ 	.short	0x004c


	//----- nvinfo : EIATTR_SW_WAR
	.align		4
.L_37:
        /*00dc*/ 	.byte	0x04, 0x36
        /*00de*/ 	.short	(.L_39 - .L_38)
.L_38:
        /*00e0*/ 	.word	0x00000008
.L_39:


//--------------------- .nv.callgraph             --------------------------
	.section	.nv.callgraph,"",@"SHT_CUDA_CALLGRAPH"
	.align	4
	.sectionentsize	8
	.align		4
        /*0000*/ 	.word	0x00000000
	.align		4
        /*0004*/ 	.word	0xffffffff
	.align		4
        /*0008*/ 	.word	0x00000000
	.align		4
        /*000c*/ 	.word	0xfffffffe
	.align		4
        /*0010*/ 	.word	0x00000000
	.align		4
        /*0014*/ 	.word	0xfffffffd
	.align		4
        /*0018*/ 	.word	0x00000000
	.align		4
        /*001c*/ 	.word	0xfffffffc


//--------------------- .nv.constant4             --------------------------
	.section	.nv.constant4,"a",@progbits
	.align	8
	.align		8
.nv.constant4:
        /*0000*/ 	.dword	_$_str
	.align		8
        /*0008*/ 	.dword	_$_str_$_2


//--------------------- .text.triton_poi_fused__native_batch_norm_legit_no_training_cat_relu_59 --------------------------
	.section	.text.triton_poi_fused__native_batch_norm_legit_no_training_cat_relu_59,"ax",@progbits
	.align	128
        .global         triton_poi_fused__native_batch_norm_legit_no_training_cat_relu_59
        .type           triton_poi_fused__native_batch_norm_legit_no_training_cat_relu_59,@function
        .size           triton_poi_fused__native_batch_norm_legit_no_training_cat_relu_59,(.L_x_1 - triton_poi_fused__native_batch_norm_legit_no_training_cat_relu_59)
        .other          triton_poi_fused__native_batch_norm_legit_no_training_cat_relu_59,@"STO_CUDA_ENTRY STV_DEFAULT"
triton_poi_fused__native_batch_norm_legit_no_training_cat_relu_59:
.text.triton_poi_fused__native_batch_norm_legit_no_training_cat_relu_59:
[----:B------:R-:W0:Y:S01]  /*0000*/  LDC R1, c[0x0][0x28] ;  /* 0x00000a00ff017b82 */ /* 0x000e220000000800 */
[----:B------:R-:W1:Y:S01]  /*0010*/  S2R R0, SR_TID.X ;  /* 0x0000000000007919 */ /* 0x000e620000002100 */
[----:B------:R-:W-:Y:S01]  /*0020*/  IMAD.MOV.U32 R9, RZ, RZ, RZ ;  /* 0x000000ffff097224 */ /* 0x000fe200078e00ff */
[----:B------:R-:W-:Y:S01]  /*0030*/  ULDC.64 UR4, c[0x0][0x208] ;  /* 0x0000820000047ab9 */ /* 0x000fe20000000a00 */
[----:B------:R-:W-:Y:S01]  /*0040*/  IMAD.MOV.U32 R11, RZ, RZ, RZ ;  /* 0x000000ffff0b7224 */ /* 0x000fe200078e00ff */
[----:B------:R-:W2:Y:S01]  /*0050*/  S2R R3, SR_CTAID.X ;  /* 0x0000000000037919 */ /* 0x000ea20000002500 */
[----:B------:R-:W-:Y:S01]  /*0060*/  CS2R R12, SRZ ;  /* 0x00000000000c7805 */ /* 0x000fe2000001ff00 */
[----:B------:R-:W-:Y:S01]  /*0070*/  IMAD.MOV.U32 R52, RZ, RZ, 0x3e800000 ;  /* 0x3e800000ff347424 */ /* 0x000fe200078e00ff */
[----:B------:R-:W3:Y:S01]  /*0080*/  LDC.64 R16, c[0x0][0x240] ;  /* 0x00009000ff107b82 */ /* 0x000ee20000000a00 */
[----:B------:R-:W-:Y:S02]  /*0090*/  CS2R R30, SRZ ;  /* 0x00000000001e7805 */ /* 0x000fe4000001ff00 */
[----:B------:R-:W-:-:S02]  /*00a0*/  CS2R R44, SRZ ;  /* 0x00000000002c7805 */ /* 0x000fc4000001ff00 */
[----:B------:R-:W-:Y:S02]  /*00b0*/  CS2R R42, SRZ ;  /* 0x00000000002a7805 */ /* 0x000fe4000001ff00 */
[----:B------:R-:W-:Y:S02]  /*00c0*/  CS2R R40, SRZ ;  /* 0x0000000000287805 */ /* 0x000fe4000001ff00 */
[----:B------:R-:W-:Y:S02]  /*00d0*/  CS2R R38, SRZ ;  /* 0x0000000000267805 */ /* 0x000fe4000001ff00 */
[----:B------:R-:W-:Y:S02]  /*00e0*/  CS2R R36, SRZ ;  /* 0x0000000000247805 */ /* 0x000fe4000001ff00 */
[----:B------:R-:W-:Y:S02]  /*00f0*/  CS2R R24, SRZ ;  /* 0x0000000000187805 */ /* 0x000fe4000001ff00 */
[----:B------:R-:W-:Y:S01]  /*0100*/  CS2R R26, SRZ ;  /* 0x00000000001a7805 */ /* 0x000fe2000001ff00 */
[----:B------:R-:W-:Y:S01]  /*0110*/  ULDC.64 UR6, c[0x0][0x218] ;  /* 0x0000860000067ab9 */ /* 0x000fe20000000a00 */
[----:B------:R-:W-:Y:S01]  /*0120*/  ULDC.64 UR8, c[0x0][0x220] ;  /* 0x0000880000087ab9 */ /* 0x000fe20000000a00 */
[----:B-1----:R-:W-:Y:S01]  /*0130*/  IMAD.SHL.U32 R0, R0, 0x4, RZ ;  /* 0x0000000400007824 */ /* 0x002fe200078e00ff */
[----:B--2---:R-:W-:-:S04]  /*0140*/  SHF.R.S32.HI R6, RZ, 0x15, R3 ;  /* 0x00000015ff067819 */ /* 0x004fc80000011403 */
[----:B------:R-:W-:Y:S02]  /*0150*/  LOP3.LUT R0, R0, 0x1fc, RZ, 0xc0, !PT ;  /* 0x000001fc00007812 */ /* 0x000fe400078ec0ff */
[----:B------:R-:W-:-:S03]  /*0160*/  SGXT R6, R6, 0x1 ;  /* 0x000000010606781a */ /* 0x000fc60000000200 */
[----:B------:R-:W-:Y:S02]  /*0170*/  IMAD R0, R3, 0x400, R0 ;  /* 0x0000040003007824 */ /* 0x000fe400078e0200 */
[----:B------:R-:W1:Y:S03]  /*0180*/  LDC.64 R2, c[0x0][0x230] ;  /* 0x00008c00ff027b82 */ /* 0x000e660000000a00 */
[----:B------:R-:W-:Y:S02]  /*0190*/  LEA.HI R8, R6, R0, RZ, 0x8 ;  /* 0x0000000006087211 */ /* 0x000fe400078f40ff */
[----:B------:R-:W-:Y:S02]  /*01a0*/  ISETP.GE.AND P1, PT, R0, 0x2b800, PT ;  /* 0x0002b8000000780c */ /* 0x000fe40003f26270 */
[----:B------:R-:W-:-:S05]  /*01b0*/  SHF.R.S32.HI R20, RZ, 0x8, R8 ;  /* 0x00000008ff147819 */ /* 0x000fca0000011408 */
[----:B------:R-:W-:-:S05]  /*01c0*/  IMAD.HI R4, R20, 0x2f149903, RZ ;  /* 0x2f14990314047827 */ /* 0x000fca00078e02ff */
[----:B------:R-:W-:-:S04]  /*01d0*/  SHF.R.U32.HI R5, RZ, 0x1f, R4 ;  /* 0x0000001fff057819 */ /* 0x000fc80000011604 */
[----:B------:R-:W-:-:S05]  /*01e0*/  LEA.HI.SX32 R5, R4, R5, 0x1b ;  /* 0x0000000504057211 */ /* 0x000fca00078fdaff */
[----:B------:R-:W-:-:S04]  /*01f0*/  IMAD R20, R5, -0xae, R20 ;  /* 0xffffff5205147824 */ /* 0x000fc800078e0214 */
[----:B-1----:R-:W-:-:S05]  /*0200*/  IMAD.WIDE R4, R20, 0x4, R2 ;  /* 0x0000000414047825 */ /* 0x002fca00078e0202 */
[----:B------:R-:W2:Y:S01]  /*0210*/  @!P1 LDG.E.EL R9, desc[UR4][R4.64] ;  /* 0x0000000404099981 */ /* 0x000ea2000c2e1900 */
[----:B------:R-:W-:-:S03]  /*0220*/  VIADD R47, R0, 0x200 ;  /* 0x00000200002f7836 */ /* 0x000fc60000000000 */
[----:B------:R-:W4:Y:S04]  /*0230*/  @!P1 LDG.E.EL R11, desc[UR4][R4.64] ;  /* 0x00000004040b9981 */ /* 0x000f28000c2e1900 */
[----:B------:R-:W5:Y:S01]  /*0240*/  @!P1 LDG.E.EL R12, desc[UR4][R4.64] ;  /* 0x00000004040c9981 */ /* 0x000f62000c2e1900 */
[----:B------:R-:W-:-:S03]  /*0250*/  LEA.HI R6, R6, R47, RZ, 0x8 ;  /* 0x0000002f06067211 */ /* 0x000fc600078f40ff */
[----:B------:R1:W3:Y:S01]  /*0260*/  @!P1 LDG.E.EL R13, desc[UR4][R4.64] ;  /* 0x00000004040d9981 */ /* 0x0002e2000c2e1900 */
[----:B------:R-:W-:Y:S02]  /*0270*/  SHF.R.S32.HI R6, RZ, 0x8, R6 ;  /* 0x00000008ff067819 */ /* 0x000fe40000011406 */
[----:B------:R-:W-:-:S03]  /*0280*/  ISETP.GE.AND P0, PT, R47, 0x2b800, PT ;  /* 0x0002b8002f00780c */ /* 0x000fc60003f06270 */
[----:B------:R-:W-:-:S05]  /*0290*/  IMAD.HI R7, R6, 0x2f149903, RZ ;  /* 0x2f14990306077827 */ /* 0x000fca00078e02ff */
[----:B------:R-:W-:-:S04]  /*02a0*/  SHF.R.U32.HI R10, RZ, 0x1f, R7 ;  /* 0x0000001fff0a7819 */ /* 0x000fc80000011607 */
[----:B------:R-:W-:-:S05]  /*02b0*/  LEA.HI.SX32 R19, R7, R10, 0x1b ;  /* 0x0000000a07137211 */ /* 0x000fca00078fdaff */
[----:B------:R-:W-:Y:S01]  /*02c0*/  IMAD R19, R19, -0xae, R6 ;  /* 0xffffff5213137824 */ /* 0x000fe200078e0206 */
[----:B------:R-:W-:-:S03]  /*02d0*/  CS2R R6, SRZ ;  /* 0x0000000000067805 */ /* 0x000fc6000001ff00 */
[----:B------:R-:W-:-:S05]  /*02e0*/  IMAD.WIDE R2, R19, 0x4, R2 ;  /* 0x0000000413027825 */ /* 0x000fca00078e0202 */
[----:B------:R-:W3:Y:S04]  /*02f0*/  @!P0 LDG.E.EL R6, desc[UR4][R2.64] ;  /* 0x0000000402068981 */ /* 0x000ee8000c2e1900 */
[----:B------:R-:W3:Y:S01]  /*0300*/  @!P0 LDG.E.EL R7, desc[UR4][R2.64] ;  /* 0x0000000402078981 */ /* 0x000ee2000c2e1900 */
[----:B------:R-:W-:-:S04]  /*0310*/  IMAD.HI R23, R0, 0x2f149903, RZ ;  /* 0x2f14990300177827 */ /* 0x000fc800078e02ff */
[----:B------:R-:W-:Y:S01]  /*0320*/  IMAD.HI R48, R47, 0x2f149903, RZ ;  /* 0x2f1499032f307827 */ /* 0x000fe200078e02ff */
[----:B-1----:R-:W-:Y:S01]  /*0330*/  SHF.R.U32.HI R4, RZ, 0x1f, R23 ;  /* 0x0000001fff047819 */ /* 0x002fe20000011617 */
[----:B------:R-:W3:Y:S01]  /*0340*/  @!P0 LDG.E.EL R31, desc[UR4][R2.64] ;  /* 0x00000004021f8981 */ /* 0x000ee2000c2e1900 */
[----:B------:R-:W-:Y:S02]  /*0350*/  LOP3.LUT R5, R8, 0xffffff00, RZ, 0xc0, !PT ;  /* 0xffffff0008057812 */ /* 0x000fe400078ec0ff */
[----:B------:R-:W-:Y:S01]  /*0360*/  LEA.HI.SX32 R23, R23, R4, 0x13 ;  /* 0x0000000417177211 */ /* 0x000fe200078f9aff */
[----:B------:R-:W-:Y:S01]  /*0370*/  IMAD.SHL.U32 R22, R20, 0x100, RZ ;  /* 0x0000010014167824 */ /* 0x000fe200078e00ff */
[----:B------:R1:W3:Y:S01]  /*0380*/  @!P0 LDG.E.EL R30, desc[UR4][R2.64] ;  /* 0x00000004021e8981 */ /* 0x0002e2000c2e1900 */
[----:B------:R-:W-:-:S04]  /*0390*/  IMAD.IADD R5, R0, 0x1, -R5 ;  /* 0x0000000100057824 */ /* 0x000fc800078e0a05 */
[----:B------:R-:W-:Y:S02]  /*03a0*/  IMAD R21, R23, 0xc00, R5 ;  /* 0x00000c0017157824 */ /* 0x000fe400078e0205 */
[C---:B------:R-:W-:Y:S02]  /*03b0*/  VIADD R4, R19.reuse, 0xffffff6a ;  /* 0xffffff6a13047836 */ /* 0x040fe40000000000 */
[----:B------:R-:W-:Y:S01]  /*03c0*/  IMAD.SHL.U32 R49, R19, 0x100, RZ ;  /* 0x0000010013317824 */ /* 0x000fe200078e00ff */
[----:B01----:R-:W-:Y:S01]  /*03d0*/  CS2R R2, SRZ ;  /* 0x0000000000027805 */ /* 0x003fe2000001ff00 */
[----:B--2---:R-:W-:-:S04]  /*03e0*/  FADD R9, R9, 9.9999997473787516356e-06 ;  /* 0x3727c5ac09097421 */ /* 0x004fc80000000000 */
[----:B------:R-:W0:Y:S01]  /*03f0*/  MUFU.SQRT R10, R9 ;  /* 0x00000009000a7308 */ /* 0x000e220000002000 */
[----:B----4-:R-:W-:Y:S01]  /*0400*/  FADD R11, R11, 9.9999997473787516356e-06 ;  /* 0x3727c5ac0b0b7421 */ /* 0x010fe20000000000 */
[----:B-----5:R-:W-:-:S06]  /*0410*/  FADD R12, R12, 9.9999997473787516356e-06 ;  /* 0x3727c5ac0c0c7421 */ /* 0x020fcc0000000000 */
[----:B------:R-:W1:Y:S08]  /*0420*/  MUFU.SQRT R11, R11 ;  /* 0x0000000b000b7308 */ /* 0x000e700000002000 */
[----:B------:R-:W2:Y:S01]  /*0430*/  MUFU.SQRT R12, R12 ;  /* 0x0000000c000c7308 */ /* 0x000ea20000002000 */
[----:B0-----:R-:W-:Y:S02]  /*0440*/  FSETP.GT.AND P2, PT, R10, 8.50705917302346158658e+37, PT ;  /* 0x7e8000000a00780b */ /* 0x001fe40003f44000 */
[----:B------:R-:W-:Y:S01]  /*0450*/  SHF.R.U32.HI R9, RZ, 0x1f, R48 ;  /* 0x0000001fff097819 */ /* 0x000fe20000011630 */
[----:B---3--:R-:W-:-:S03]  /*0460*/  FADD R13, R13, 9.9999997473787516356e-06 ;  /* 0x3727c5ac0d0d7421 */ /* 0x008fc60000000000 */
[----:B------:R-:W-:Y:S02]  /*0470*/  LEA.HI.SX32 R48, R48, R9, 0x13 ;  /* 0x0000000930307211 */ /* 0x000fe400078f9aff */
[C---:B-1----:R-:W-:Y:S01]  /*0480*/  FSETP.GT.AND P6, PT, R11.reuse, 8.50705917302346158658e+37, PT ;  /* 0x7e8000000b00780b */ /* 0x042fe20003fc4000 */
[----:B------:R-:W0:Y:S01]  /*0490*/  MUFU.SQRT R13, R13 ;  /* 0x0000000d000d7308 */ /* 0x000e220000002000 */
[----:B------:R-:W-:Y:S01]  /*04a0*/  FSETP.GEU.AND P3, PT, R10, 1.175494350822287508e-38, PT ;  /* 0x008000000a00780b */ /* 0x000fe20003f6e000 */
[----:B------:R-:W-:Y:S01]  /*04b0*/  IMAD R54, R48, 0xc00, R5 ;  /* 0x00000c0030367824 */ /* 0x000fe200078e0205 */
[----:B--2---:R-:W-:Y:S01]  /*04c0*/  FSETP.GT.AND P4, PT, R12, 8.50705917302346158658e+37, PT ;  /* 0x7e8000000c00780b */ /* 0x004fe20003f84000 */
[----:B------:R-:W-:Y:S01]  /*04d0*/  @P2 FMUL R10, R10, 0.25 ;  /* 0x3e8000000a0a2820 */ /* 0x000fe20000400000 */
[----:B------:R-:W-:Y:S02]  /*04e0*/  FSEL R5, R52, 1, P2 ;  /* 0x3f80000034057808 */ /* 0x000fe40001000000 */
[----:B------:R-:W-:-:S02]  /*04f0*/  FSETP.GEU.AND P5, PT, R11, 1.175494350822287508e-38, PT ;  /* 0x008000000b00780b */ /* 0x000fc40003fae000 */
[----:B------:R-:W-:-:S03]  /*0500*/  FSETP.GEU.AND P2, PT, R12, 1.175494350822287508e-38, PT ;  /* 0x008000000c00780b */ /* 0x000fc60003f4e000 */
[----:B------:R-:W-:Y:S01]  /*0510*/  @P6 FMUL R11, R11, 0.25 ;  /* 0x3e8000000b0b6820 */ /* 0x000fe20000400000 */
[----:B------:R-:W-:Y:S01]  /*0520*/  FADD R46, R6, 9.9999997473787516356e-06 ;  /* 0x3727c5ac062e7421 */ /* 0x000fe20000000000 */
[----:B------:R-:W-:Y:S01]  /*0530*/  @!P3 FMUL R10, R10, 16777216 ;  /* 0x4b8000000a0ab820 */ /* 0x000fe20000400000 */
[----:B------:R-:W-:Y:S01]  /*0540*/  @!P3 FMUL R5, R5, 16777216 ;  /* 0x4b8000000505b820 */ /* 0x000fe20000400000 */
[----:B------:R-:W-:Y:S01]  /*0550*/  @P4 FMUL R12, R12, 0.25 ;  /* 0x3e8000000c0c4820 */ /* 0x000fe20000400000 */
[----:B0-----:R-:W-:-:S03]  /*0560*/  FSETP.GT.AND P3, PT, R13, 8.50705917302346158658e+37, PT ;  /* 0x7e8000000d00780b */ /* 0x001fc60003f64000 */
[----:B------:R-:W-:Y:S02]  /*0570*/  @!P5 FMUL R11, R11, 16777216 ;  /* 0x4b8000000b0bd820 */ /* 0x000fe40000400000 */
[----:B------:R-:W-:Y:S01]  /*0580*/  @!P2 FMUL R12, R12, 16777216 ;  /* 0x4b8000000c0ca820 */ /* 0x000fe20000400000 */
[C---:B------:R-:W-:Y:S01]  /*0590*/  FSEL R15, R52.reuse, 1, P4 ;  /* 0x3f800000340f7808 */ /* 0x040fe20002000000 */
[----:B------:R-:W0:Y:S01]  /*05a0*/  MUFU.SQRT R46, R46 ;  /* 0x0000002e002e7308 */ /* 0x000e220000002000 */
[----:B------:R-:W-:Y:S02]  /*05b0*/  FSETP.GEU.AND P4, PT, R13, 1.175494350822287508e-38, PT ;  /* 0x008000000d00780b */ /* 0x000fe40003f8e000 */
[----:B------:R-:W-:-:S05]  /*05c0*/  FSEL R14, R52, 1, P6 ;  /* 0x3f800000340e7808 */ /* 0x000fca0003000000 */
[----:B------:R-:W1:Y:S01]  /*05d0*/  MUFU.RCP R33, R11 ;  /* 0x0000000b00217308 */ /* 0x000e620000001000 */
[----:B------:R-:W-:-:S07]  /*05e0*/  @!P5 FMUL R14, R14, 16777216 ;  /* 0x4b8000000e0ed820 */ /* 0x000fce0000400000 */
[----:B------:R-:W2:Y:S01]  /*05f0*/  MUFU.RCP R32, R12 ;  /* 0x0000000c00207308 */ /* 0x000ea20000001000 */
[----:B------:R-:W-:Y:S01]  /*0600*/  SHF.R.S32.HI R9, RZ, 0x1f, R21 ;  /* 0x0000001fff097819 */ /* 0x000fe20000011415 */
[----:B------:R-:W-:Y:S01]  /*0610*/  FADD R7, R7, 9.9999997473787516356e-06 ;  /* 0x3727c5ac07077421 */ /* 0x000fe20000000000 */
[----:B------:R-:W-:Y:S01]  /*0620*/  ISETP.GE.U32.AND P5, PT, R4, 0xc, PT ;  /* 0x0000000c0400780c */ /* 0x000fe20003fa6070 */
[----:B------:R-:W-:Y:S01]  /*0630*/  @P3 FMUL R13, R13, 0.25 ;  /* 0x3e8000000d0d3820 */ /* 0x000fe20000400000 */
[----:B------:R-:W-:Y:S02]  /*0640*/  IADD3 R21, P6, R22, R21, RZ ;  /* 0x0000001516157210 */ /* 0x000fe40007fde0ff */
[----:B------:R-:W-:Y:S01]  /*0650*/  FSEL R4, R52, 1, P3 ;  /* 0x3f80000034047808 */ /* 0x000fe20001800000 */
[----:B------:R-:W-:Y:S01]  /*0660*/  @!P2 FMUL R15, R15, 16777216 ;  /* 0x4b8000000f0fa820 */ /* 0x000fe20000400000 */
[----:B------:R3:W-:Y:S01]  /*0670*/  MUFU.RCP R34, R10 ;  /* 0x0000000a00227308 */ /* 0x0007e20000001000 */
[----:B------:R-:W-:Y:S01]  /*0680*/  LEA.HI.X.SX32 R22, R22, R9, 0x1, P6 ;  /* 0x0000000916167211 */ /* 0x000fe200030f0eff */
[----:B------:R-:W-:Y:S01]  /*0690*/  @!P4 FMUL R13, R13, 16777216 ;  /* 0x4b8000000d0dc820 */ /* 0x000fe20000400000 */
[----:B------:R-:W-:Y:S01]  /*06a0*/  @!P4 FMUL R4, R4, 16777216 ;  /* 0x4b8000000404c820 */ /* 0x000fe20000400000 */
[----:B------:R-:W4:Y:S01]  /*06b0*/  LDC.64 R8, c[0x0][0x228] ;  /* 0x00008a00ff087b82 */ /* 0x000f220000000a00 */
[----:B0-----:R-:W-:-:S03]  /*06c0*/  FSETP.GT.AND P4, PT, R46, 8.50705917302346158658e+37, PT ;  /* 0x7e8000002e00780b */ /* 0x001fc60003f84000 */
[----:B------:R-:W0:Y:S01]  /*06d0*/  MUFU.SQRT R51, R7 ;  /* 0x0000000700337308 */ /* 0x000e220000002000 */
[----:B---3--:R-:W-:Y:S02]  /*06e0*/  SHF.R.S32.HI R10, RZ, 0x1f, R54 ;  /* 0x0000001fff0a7819 */ /* 0x008fe40000011436 */
[----:B------:R-:W-:Y:S01]  /*06f0*/  IADD3 R54, P6, R49, R54, RZ ;  /* 0x0000003631367210 */ /* 0x000fe20007fde0ff */
[----:B-1----:R-:W-:Y:S01]  /*0700*/  FMUL R33, R33, R14 ;  /* 0x0000000e21217220 */ /* 0x002fe20000400000 */
[----:B--2---:R-:W-:Y:S02]  /*0710*/  FMUL R32, R32, R15 ;  /* 0x0000000f20207220 */ /* 0x004fe40000400000 */
[----:B------:R-:W1:Y:S01]  /*0720*/  LDC.64 R14, c[0x0][0x238] ;  /* 0x00008e00ff0e7b82 */ /* 0x000e620000000a00 */
[----:B------:R-:W-:Y:S02]  /*0730*/  LEA.HI.X.SX32 R49, R49, R10, 0x1, P6 ;  /* 0x0000000a31317211 */ /* 0x000fe400030f0eff */
[C---:B------:R-:W-:Y:S01]  /*0740*/  FSETP.GEU.AND P6, PT, R46.reuse, 1.175494350822287508e-38, PT ;  /* 0x008000002e00780b */ /* 0x040fe20003fce000 */
[----:B------:R-:W2:Y:S01]  /*0750*/  MUFU.RCP R35, R13 ;  /* 0x0000000d00237308 */ /* 0x000ea20000001000 */
[----:B------:R-:W-:Y:S01]  /*0760*/  @P4 FMUL R46, R46, 0.25 ;  /* 0x3e8000002e2e4820 */ /* 0x000fe20000400000 */
[----:B0-----:R-:W-:-:S02]  /*0770*/  FSETP.GT.AND P2, PT, R51, 8.50705917302346158658e+37, PT ;  /* 0x7e8000003300780b */ /* 0x001fc40003f44000 */
[----:B------:R-:W-:-:S08]  /*0780*/  FSETP.GEU.AND P3, PT, R51, 1.175494350822287508e-38, PT ;  /* 0x008000003300780b */ /* 0x000fd00003f6e000 */
[----:B------:R-:W-:Y:S01]  /*0790*/  @!P6 FMUL R46, R46, 16777216 ;  /* 0x4b8000002e2ee820 */ /* 0x000fe20000400000 */
[----:B------:R-:W-:Y:S01]  /*07a0*/  FMUL R34, R34, R5 ;  /* 0x0000000522227220 */ /* 0x000fe20000400000 */
[----:B----4-:R-:W-:-:S04]  /*07b0*/  IMAD.WIDE R10, R20, 0x4, R8 ;  /* 0x00000004140a7825 */ /* 0x010fc800078e0208 */
[----:B--2---:R-:W-:Y:S01]  /*07c0*/  FMUL R35, R35, R4 ;  /* 0x0000000423237220 */ /* 0x004fe20000400000 */
[----:B------:R-:W-:Y:S01]  /*07d0*/  CS2R R4, SRZ ;  /* 0x0000000000047805 */ /* 0x000fe2000001ff00 */
[----:B------:R-:W0:Y:S01]  /*07e0*/  MUFU.RCP R46, R46 ;  /* 0x0000002e002e7308 */ /* 0x000e220000001000 */
[----:B------:R-:W-:Y:S01]  /*07f0*/  IMAD.WIDE R8, R19, 0x4, R8 ;  /* 0x0000000413087825 */ /* 0x000fe200078e0208 */
[----:B------:R-:W-:Y:S02]  /*0800*/  CS2R R6, SRZ ;  /* 0x0000000000067805 */ /* 0x000fe4000001ff00 */
[----:B------:R-:W-:Y:S01]  /*0810*/  FSEL R28, R52, 1, P2 ;  /* 0x3f800000341c7808 */ /* 0x000fe20001000000 */
[----:B------:R-:W-:Y:S01]  /*0820*/  @P2 FMUL R51, R51, 0.25 ;  /* 0x3e80000033332820 */ /* 0x000fe20000400000 */
[----:B-1----:R-:W-:Y:S01]  /*0830*/  IMAD.WIDE R12, R20, 0x4, R14 ;  /* 0x00000004140c7825 */ /* 0x002fe200078e020e */
[----:B------:R-:W-:Y:S01]  /*0840*/  FSEL R29, R52, 1, P4 ;  /* 0x3f800000341d7808 */ /* 0x000fe20002000000 */
[----:B------:R-:W2:Y:S01]  /*0850*/  @!P1 LDG.E.EL R45, desc[UR4][R10.64] ;  /* 0x000000040a2d9981 */ /* 0x000ea2000c2e1900 */
[----:B------:R-:W-:Y:S01]  /*0860*/  SHF.L.U64.HI R49, R54, 0x2, R49 ;  /* 0x0000000236317819 */ /* 0x000fe20000010231 */
[----:B------:R-:W-:Y:S01]  /*0870*/  @!P3 FMUL R51, R51, 16777216 ;  /* 0x4b8000003333b820 */ /* 0x000fe20000400000 */
[----:B------:R-:W-:Y:S01]  /*0880*/  @!P3 FMUL R28, R28, 16777216 ;  /* 0x4b8000001c1cb820 */ /* 0x000fe20000400000 */
[----:B------:R-:W3:Y:S01]  /*0890*/  @!P1 LDG.E.EL R44, desc[UR4][R10.64] ;  /* 0x000000040a2c9981 */ /* 0x000ee2000c2e1900 */
[----:B------:R-:W-:Y:S01]  /*08a0*/  IMAD.SHL.U32 R54, R54, 0x4, RZ ;  /* 0x0000000436367824 */ /* 0x000fe200078e00ff */
[----:B------:R-:W-:-:S02]  /*08b0*/  ISETP.LT.AND P3, PT, R47, 0x2b800, !P5 ;  /* 0x0002b8002f00780c */ /* 0x000fc40006f61270 */
[----:B------:R-:W4:Y:S01]  /*08c0*/  @!P1 LDG.E.EL R43, desc[UR4][R10.64] ;  /* 0x000000040a2b9981 */ /* 0x000f22000c2e1900 */
[----:B------:R-:W-:-:S03]  /*08d0*/  IMAD.WIDE R14, R19, 0x4, R14 ;  /* 0x00000004130e7825 */ /* 0x000fc600078e020e */
[----:B------:R1:W5:Y:S04]  /*08e0*/  @!P1 LDG.E.EL R42, desc[UR4][R10.64] ;  /* 0x000000040a2a9981 */ /* 0x000368000c2e1900 */
[----:B------:R-:W2:Y:S04]  /*08f0*/  @!P0 LDG.E.EL R3, desc[UR4][R8.64] ;  /* 0x0000000408038981 */ /* 0x000ea8000c2e1900 */
[----:B------:R-:W2:Y:S01]  /*0900*/  @!P0 LDG.E.EL R2, desc[UR4][R8.64] ;  /* 0x0000000408028981 */ /* 0x000ea2000c2e1900 */
[----:B-1----:R-:W-:-:S03]  /*0910*/  IMAD.MOV.U32 R10, RZ, RZ, RZ ;  /* 0x000000ffff0a7224 */ /* 0x002fc600078e00ff */
[----:B------:R-:W2:Y:S01]  /*0920*/  @!P0 LDG.E.EL R5, desc[UR4][R8.64] ;  /* 0x0000000408058981 */ /* 0x000ea2000c2e1900 */
[----:B------:R-:W-:-:S03]  /*0930*/  IMAD.MOV.U32 R11, RZ, RZ, RZ ;  /* 0x000000ffff0b7224 */ /* 0x000fc600078e00ff */
[----:B------:R1:W2:Y:S01]  /*0940*/  @!P0 LDG.E.EL R4, desc[UR4][R8.64] ;  /* 0x0000000408048981 */ /* 0x0002a2000c2e1900 */
[----:B------:R-:W-:-:S03]  /*0950*/  @!P6 FMUL R29, R29, 16777216 ;  /* 0x4b8000001d1de820 */ /* 0x000fc60000400000 */
[----:B------:R-:W2:Y:S04]  /*0960*/  @!P1 LDG.E.EL R41, desc[UR4][R12.64] ;  /* 0x000000040c299981 */ /* 0x000ea8000c2e1900 */
[----:B------:R-:W2:Y:S01]  /*0970*/  @!P1 LDG.E.EL R39, desc[UR4][R12.64] ;  /* 0x000000040c279981 */ /* 0x000ea2000c2e1900 */
[----:B-1----:R-:W-:-:S03]  /*0980*/  IMAD.MOV.U32 R8, RZ, RZ, RZ ;  /* 0x000000ffff087224 */ /* 0x002fc600078e00ff */
[----:B------:R-:W2:Y:S01]  /*0990*/  @!P1 LDG.E.EL R40, desc[UR4][R12.64] ;  /* 0x000000040c289981 */ /* 0x000ea2000c2e1900 */
[----:B------:R-:W-:-:S03]  /*09a0*/  IMAD.MOV.U32 R9, RZ, RZ, RZ ;  /* 0x000000ffff097224 */ /* 0x000fc600078e00ff */
[----:B------:R1:W2:Y:S01]  /*09b0*/  @!P1 LDG.E.EL R6, desc[UR4][R12.64] ;  /* 0x000000040c069981 */ /* 0x0002a2000c2e1900 */
[----:B------:R-:W-:Y:S01]  /*09c0*/  IADD3 R18, P6, R54, UR6, RZ ;  /* 0x0000000636127c10 */ /* 0x000fe2000ffde0ff */
[----:B0-----:R-:W-:Y:S01]  /*09d0*/  FMUL R29, R46, R29 ;  /* 0x0000001d2e1d7220 */ /* 0x001fe20000400000 */
[C---:B------:R-:W-:Y:S01]  /*09e0*/  ISETP.GE.AND P2, PT, R19.reuse, 0x96, PT ;  /* 0x000000961300780c */ /* 0x040fe20003f46270 */
[----:B------:R-:W2:Y:S01]  /*09f0*/  @!P0 LDG.E.EL R7, desc[UR4][R14.64] ;  /* 0x000000040e078981 */ /* 0x000ea2000c2e1900 */
[----:B------:R-:W-:-:S03]  /*0a00*/  ISETP.GT.AND P4, PT, R19, 0xa1, !P0 ;  /* 0x000000a11300780c */ /* 0x000fc60004784270 */
[----:B------:R-:W2:Y:S01]  /*0a10*/  @!P0 LDG.E.EL R8, desc[UR4][R14.64] ;  /* 0x000000040e088981 */ /* 0x000ea2000c2e1900 */
[----:B-1----:R-:W-:-:S03]  /*0a20*/  IMAD.WIDE R12, R20, 0x4, R16 ;  /* 0x00000004140c7825 */ /* 0x002fc600078e0210 */
[----:B------:R-:W2:Y:S01]  /*0a30*/  @!P0 LDG.E.EL R9, desc[UR4][R14.64] ;  /* 0x000000040e098981 */ /* 0x000ea2000c2e1900 */
[----:B------:R-:W-:-:S03]  /*0a40*/  IMAD.WIDE R16, R19, 0x4, R16 ;  /* 0x0000000413107825 */ /* 0x000fc600078e0210 */
[----:B------:R0:W2:Y:S01]  /*0a50*/  @!P0 LDG.E.EL R10, desc[UR4][R14.64] ;  /* 0x000000040e0a8981 */ /* 0x0000a2000c2e1900 */
[----:B------:R-:W-:Y:S01]  /*0a60*/  IADD3.X R19, R49, UR7, RZ, P6, !PT ;  /* 0x0000000731137c10 */ /* 0x000fe2000b7fe4ff */
[----:B------:R-:W-:Y:S02]  /*0a70*/  IMAD R46, R23, -0xae00, R0 ;  /* 0xffff5200172e7824 */ /* 0x000fe400078e0200 */
[----:B------:R-:W2:Y:S04]  /*0a80*/  @!P1 LDG.E.EL R38, desc[UR4][R12.64] ;  /* 0x000000040c269981 */ /* 0x000ea8000c2e1900 */
[----:B------:R-:W2:Y:S01]  /*0a90*/  @!P1 LDG.E.EL R36, desc[UR4][R12.64] ;  /* 0x000000040c249981 */ /* 0x000ea2000c2e1900 */
[----:B0-----:R-:W-:-:S03]  /*0aa0*/  CS2R R14, SRZ ;  /* 0x00000000000e7805 */ /* 0x001fc6000001ff00 */
[----:B------:R-:W2:Y:S04]  /*0ab0*/  @!P1 LDG.E.EL R37, desc[UR4][R12.64] ;  /* 0x000000040c259981 */ /* 0x000ea8000c2e1900 */
[----:B------:R0:W2:Y:S01]  /*0ac0*/  @!P1 LDG.E.EL R11, desc[UR4][R12.64] ;  /* 0x000000040c0b9981 */ /* 0x0000a2000c2e1900 */
[----:B------:R-:W-:-:S03]  /*0ad0*/  IADD3 R54, P6, R54, UR8, RZ ;  /* 0x0000000836367c10 */ /* 0x000fc6000ffde0ff */
[----:B------:R-:W2:Y:S04]  /*0ae0*/  @!P0 LDG.E.EL R24, desc[UR4][R16.64] ;  /* 0x0000000410188981 */ /* 0x000ea8000c2e1900 */
[----:B------:R-:W2:Y:S01]  /*0af0*/  @!P0 LDG.E.EL R25, desc[UR4][R16.64] ;  /* 0x0000000410198981 */ /* 0x000ea2000c2e1900 */
[----:B0-----:R-:W-:-:S03]  /*0b00*/  CS2R R12, SRZ ;  /* 0x00000000000c7805 */ /* 0x001fc6000001ff00 */
[----:B------:R-:W2:Y:S04]  /*0b10*/  @!P0 LDG.E.EL R26, desc[UR4][R16.64] ;  /* 0x00000004101a8981 */ /* 0x000ea8000c2e1900 */
[----:B------:R0:W2:Y:S01]  /*0b20*/  @!P0 LDG.E.EL R27, desc[UR4][R16.64] ;  /* 0x00000004101b8981 */ /* 0x0000a2000c2e1900 */
[----:B------:R-:W-:Y:S01]  /*0b30*/  IMAD R46, R23, 0x9600, R46 ;  /* 0x00009600172e7824 */ /* 0x000fe200078e022e */
[----:B------:R-:W-:Y:S02]  /*0b40*/  IADD3.X R55, R49, UR9, RZ, P6, !PT ;  /* 0x0000000931377c10 */ /* 0x000fe4000b7fe4ff */
[----:B------:R1:W2:Y:S01]  /*0b50*/  @P3 LDG.E.128 R12, desc[UR4][R18.64+-0x25800] ;  /* 0xfda80004120c3981 */ /* 0x0002a2000c1e1d00 */
[----:B0-----:R-:W-:-:S04]  /*0b60*/  IMAD R17, R48, -0xae00, R47 ;  /* 0xffff520030117824 */ /* 0x001fc800078e022f */
[----:B------:R-:W-:Y:S01]  /*0b70*/  IMAD R23, R48, 0x9600, R17 ;  /* 0x0000960030177824 */ /* 0x000fe200078e0211 */
[----:B------:R-:W-:Y:S02]  /*0b80*/  CS2R R16, SRZ ;  /* 0x0000000000107805 */ /* 0x000fe4000001ff00 */
[----:B-1----:R-:W-:-:S06]  /*0b90*/  CS2R R18, SRZ ;  /* 0x0000000000127805 */ /* 0x002fcc000001ff00 */
[----:B------:R-:W3:Y:S01]  /*0ba0*/  @P4 LDG.E.128 R16, desc[UR4][R54.64+-0x28800] ;  /* 0xfd78000436104981 */ /* 0x000ee2000c1e1d00 */
[----:B------:R-:W0:Y:S01]  /*0bb0*/  MUFU.RCP R51, R51 ;  /* 0x0000003300337308 */ /* 0x000e220000001000 */
[----:B------:R-:W-:Y:S01]  /*0bc0*/  FADD R50, R30, 9.9999997473787516356e-06 ;  /* 0x3727c5ac1e327421 */ /* 0x000fe20000000000 */
[----:B0-----:R-:W-:Y:S01]  /*0bd0*/  FMUL R28, R51, R28 ;  /* 0x0000001c331c7220 */ /* 0x001fe20000400000 */
[----:B------:R-:W-:-:S06]  /*0be0*/  FADD R51, R31, 9.9999997473787516356e-06 ;  /* 0x3727c5ac1f337421 */ /* 0x000fcc0000000000 */
[----:B------:R-:W0:Y:S08]  /*0bf0*/  MUFU.SQRT R51, R51 ;  /* 0x0000003300337308 */ /* 0x000e300000002000 */
[----:B------:R-:W1:Y:S01]  /*0c00*/  MUFU.SQRT R50, R50 ;  /* 0x0000003200327308 */ /* 0x000e620000002000 */
[----:B0-----:R-:W-:Y:S02]  /*0c10*/  FSETP.GT.AND P6, PT, R51, 8.50705917302346158658e+37, PT ;  /* 0x7e8000003300780b */ /* 0x001fe40003fc4000 */
[----:B--2---:R-:W-:-:S02]  /*0c20*/  SEL R30, R15, RZ, P3 ;  /* 0x000000ff0f1e7207 */ /* 0x004fc40001800000 */
[----:B------:R-:W-:Y:S02]  /*0c30*/  SEL R31, R14, RZ, P3 ;  /* 0x000000ff0e1f7207 */ /* 0x000fe40001800000 */
[----:B------:R-:W-:Y:S02]  /*0c40*/  SEL R49, R12, RZ, P3 ;  /* 0x000000ff0c317207 */ /* 0x000fe40001800000 */
[----:B------:R-:W-:Y:S02]  /*0c50*/  SEL R48, R13, RZ, P3 ;  /* 0x000000ff0d307207 */ /* 0x000fe40001800000 */
[----:B-1----:R-:W-:Y:S02]  /*0c60*/  FSETP.GT.AND P3, PT, R50, 8.50705917302346158658e+37, PT ;  /* 0x7e8000003200780b */ /* 0x002fe40003f64000 */
[----:B---3--:R-:W-:Y:S02]  /*0c70*/  @P5 SEL R30, R19, RZ, P4 ;  /* 0x000000ff131e5207 */ /* 0x008fe40002000000 */
[----:B------:R-:W-:-:S02]  /*0c80*/  @P5 SEL R31, R18, RZ, P4 ;  /* 0x000000ff121f5207 */ /* 0x000fc40002000000 */
[----:B------:R-:W-:Y:S02]  /*0c90*/  @P5 SEL R48, R17, RZ, P4 ;  /* 0x000000ff11305207 */ /* 0x000fe40002000000 */
[----:B------:R-:W-:Y:S02]  /*0ca0*/  @P5 SEL R49, R16, RZ, P4 ;  /* 0x000000ff10315207 */ /* 0x000fe40002000000 */
[C---:B------:R-:W-:Y:S01]  /*0cb0*/  FSETP.GEU.AND P4, PT, R51.reuse, 1.175494350822287508e-38, PT ;  /* 0x008000003300780b */ /* 0x040fe20003f8e000 */
[----:B------:R-:W-:Y:S01]  /*0cc0*/  @P6 FMUL R51, R51, 0.25 ;  /* 0x3e80000033336820 */ /* 0x000fe20000400000 */
[C---:B------:R-:W-:Y:S02]  /*0cd0*/  FSEL R12, R52.reuse, 1, P6 ;  /* 0x3f800000340c7808 */ /* 0x040fe40003000000 */
[----:B------:R-:W-:Y:S02]  /*0ce0*/  FSEL R18, R52, 1, P3 ;  /* 0x3f80000034127808 */ /* 0x000fe40001800000 */
[----:B------:R-:W0:Y:S01]  /*0cf0*/  LDC.64 R52, c[0x0][0x210] ;  /* 0x00008400ff347b82 */ /* 0x000e220000000a00 */
[C---:B------:R-:W-:Y:S01]  /*0d00*/  FSETP.GEU.AND P5, PT, R50.reuse, 1.175494350822287508e-38, PT ;  /* 0x008000003200780b */ /* 0x040fe20003fae000 */
[----:B------:R-:W-:Y:S01]  /*0d10*/  @P3 FMUL R50, R50, 0.25 ;  /* 0x3e80000032323820 */ /* 0x000fe20000400000 */
[----:B------:R-:W-:-:S04]  /*0d20*/  ISETP.LT.AND P3, PT, R47, 0x2b800, !P2 ;  /* 0x0002b8002f00780c */ /* 0x000fc80005761270 */
[----:B------:R-:W-:-:S04]  /*0d30*/  @!P4 FMUL R51, R51, 16777216 ;  /* 0x4b8000003333c820 */ /* 0x000fc80000400000 */
[----:B------:R-:W1:Y:S01]  /*0d40*/  MUFU.RCP R47, R51 ;  /* 0x00000033002f7308 */ /* 0x000e620000001000 */
[----:B------:R-:W-:Y:S01]  /*0d50*/  @!P4 FMUL R12, R12, 16777216 ;  /* 0x4b8000000c0cc820 */ /* 0x000fe20000400000 */
[----:B------:R-:W-:-:S04]  /*0d60*/  ISETP.GE.AND P4, PT, R20, 0x96, PT ;  /* 0x000000961400780c */ /* 0x000fc80003f86270 */
[----:B------:R-:W-:Y:S02]  /*0d70*/  ISETP.LT.AND P6, PT, R0, 0x2b800, !P4 ;  /* 0x0002b8000000780c */ /* 0x000fe400067c1270 */
[----:B------:R-:W-:Y:S01]  /*0d80*/  CS2R R14, SRZ ;  /* 0x00000000000e7805 */ /* 0x000fe2000001ff00 */
[----:B0-----:R-:W-:-:S04]  /*0d90*/  IMAD.WIDE R16, R46, 0x4, R52 ;  /* 0x000000042e107825 */ /* 0x001fc800078e0234 */
[----:B-1----:R-:W-:Y:S01]  /*0da0*/  FMUL R47, R47, R12 ;  /* 0x0000000c2f2f7220 */ /* 0x002fe20000400000 */
[----:B------:R-:W-:-:S06]  /*0db0*/  CS2R R12, SRZ ;  /* 0x00000000000c7805 */ /* 0x000fcc000001ff00 */
[----:B------:R0:W2:Y:S01]  /*0dc0*/  @P6 LDG.E.128 R12, desc[UR4][R16.64] ;  /* 0x00000004100c6981 */ /* 0x0000a2000c1e1d00 */
[----:B------:R-:W-:-:S04]  /*0dd0*/  @!P5 FMUL R50, R50, 16777216 ;  /* 0x4b8000003232d820 */ /* 0x000fc80000400000 */
[----:B------:R-:W1:Y:S01]  /*0de0*/  MUFU.RCP R19, R50 ;  /* 0x0000003200137308 */ /* 0x000e620000001000 */
[C---:B------:R-:W-:Y:S01]  /*0df0*/  SHF.L.U64.HI R22, R21.reuse, 0x2, R22 ;  /* 0x0000000215167819 */ /* 0x040fe20000010216 */
[----:B------:R-:W-:Y:S02]  /*0e00*/  IMAD.SHL.U32 R21, R21, 0x4, RZ ;  /* 0x0000000415157824 */ /* 0x000fe400078e00ff */
[----:B------:R-:W-:-:S03]  /*0e10*/  @!P5 FMUL R18, R18, 16777216 ;  /* 0x4b8000001212d820 */ /* 0x000fc60000400000 */
[----:B------:R-:W-:-:S04]  /*0e20*/  IADD3 R56, P5, R21, UR6, RZ ;  /* 0x0000000615387c10 */ /* 0x000fc8000ffbe0ff */
[----:B------:R-:W-:Y:S02]  /*0e30*/  IADD3.X R57, R22, UR7, RZ, P5, !PT ;  /* 0x0000000716397c10 */ /* 0x000fe4000affe4ff */
[----:B------:R-:W-:Y:S01]  /*0e40*/  IADD3 R54, P5, R21, UR8, RZ ;  /* 0x0000000815367c10 */ /* 0x000fe2000ffbe0ff */
[----:B-1----:R-:W-:Y:S01]  /*0e50*/  FMUL R46, R19, R18 ;  /* 0x00000012132e7220 */ /* 0x002fe20000400000 */
[----:B------:R-:W-:Y:S02]  /*0e60*/  VIADD R18, R20, 0xffffff6a ;  /* 0xffffff6a14127836 */ /* 0x000fe40000000000 */
[----:B------:R-:W-:-:S03]  /*0e70*/  IADD3.X R55, R22, UR9, RZ, P5, !PT ;  /* 0x0000000916377c10 */ /* 0x000fc6000affe4ff */
[----:B------:R-:W-:Y:S02]  /*0e80*/  ISETP.GE.U32.AND P5, PT, R18, 0xc, PT ;  /* 0x0000000c1200780c */ /* 0x000fe40003fa6070 */
[----:B0-----:R-:W-:Y:S02]  /*0e90*/  CS2R R16, SRZ ;  /* 0x0000000000107805 */ /* 0x001fe4000001ff00 */
[----:B------:R-:W-:Y:S02]  /*0ea0*/  CS2R R18, SRZ ;  /* 0x0000000000127805 */ /* 0x000fe4000001ff00 */
[----:B--2---:R-:W-:Y:S02]  /*0eb0*/  SEL R12, R12, RZ, P6 ;  /* 0x000000ff0c0c7207 */ /* 0x004fe40003000000 */
[----:B------:R-:W-:Y:S02]  /*0ec0*/  SEL R13, R13, RZ, P6 ;  /* 0x000000ff0d0d7207 */ /* 0x000fe40003000000 */
[----:B------:R-:W-:-:S02]  /*0ed0*/  SEL R14, R14, RZ, P6 ;  /* 0x000000ff0e0e7207 */ /* 0x000fc40003000000 */
[----:B------:R-:W-:Y:S02]  /*0ee0*/  SEL R15, R15, RZ, P6 ;  /* 0x000000ff0f0f7207 */ /* 0x000fe40003000000 */
[----:B------:R-:W-:-:S13]  /*0ef0*/  ISETP.LT.AND P6, PT, R0, 0x2b800, !P5 ;  /* 0x0002b8000000780c */ /* 0x000fda0006fc1270 */
[----:B------:R-:W2:Y:S01]  /*0f00*/  @P6 LDG.E.128 R16, desc[UR4][R56.64+-0x25800] ;  /* 0xfda8000438106981 */ /* 0x000ea2000c1e1d00 */
[----:B------:R-:W-:Y:S01]  /*0f10*/  IMAD.WIDE R52, R23, 0x4, R52 ;  /* 0x0000000417347825 */ /* 0x000fe200078e0234 */
[----:B--2---:R-:W-:Y:S02]  /*0f20*/  SEL R21, R16, RZ, P6 ;  /* 0x000000ff10157207 */ /* 0x004fe40003000000 */
[----:B------:R-:W-:Y:S02]  /*0f30*/  SEL R50, R17, RZ, P6 ;  /* 0x000000ff11327207 */ /* 0x000fe40003000000 */
[----:B------:R-:W-:Y:S02]  /*0f40*/  SEL R22, R18, RZ, P6 ;  /* 0x000000ff12167207 */ /* 0x000fe40003000000 */
[----:B------:R-:W-:Y:S02]  /*0f50*/  SEL R23, R19, RZ, P6 ;  /* 0x000000ff13177207 */ /* 0x000fe40003000000 */
[----:B------:R-:W-:-:S02]  /*0f60*/  ISETP.GT.AND P6, PT, R20, 0xa1, !P1 ;  /* 0x000000a11400780c */ /* 0x000fc40004fc4270 */
[----:B------:R-:W-:Y:S02]  /*0f70*/  CS2R R16, SRZ ;  /* 0x0000000000107805 */ /* 0x000fe4000001ff00 */
[----:B------:R-:W-:-:S09]  /*0f80*/  CS2R R18, SRZ ;  /* 0x0000000000127805 */ /* 0x000fd2000001ff00 */
[----:B------:R-:W2:Y:S02]  /*0f90*/  @P6 LDG.E.128 R16, desc[UR4][R54.64+-0x28800] ;  /* 0xfd78000436106981 */ /* 0x000ea4000c1e1d00 */
[----:B--2---:R-:W-:-:S04]  /*0fa0*/  SEL R16, R16, RZ, P6 ;  /* 0x000000ff10107207 */ /* 0x004fc80003000000 */
[----:B------:R-:W-:Y:S02]  /*0fb0*/  @P4 SEL R12, R21, R16, !P5 ;  /* 0x00000010150c4207 */ /* 0x000fe40006800000 */
[----:B------:R-:W-:Y:S02]  /*0fc0*/  SEL R21, R18, RZ, P6 ;  /* 0x000000ff12157207 */ /* 0x000fe40003000000 */
[----:B------:R-:W-:Y:S02]  /*0fd0*/  SEL R16, R19, RZ, P6 ;  /* 0x000000ff13107207 */ /* 0x000fe40003000000 */
[----:B------:R-:W-:Y:S02]  /*0fe0*/  @P4 SEL R14, R22, R21, !P5 ;  /* 0x00000015160e4207 */ /* 0x000fe40006800000 */
[----:B------:R-:W-:Y:S02]  /*0ff0*/  CS2R R20, SRZ ;  /* 0x0000000000147805 */ /* 0x000fe4000001ff00 */
[----:B------:R-:W-:-:S02]  /*1000*/  @P4 SEL R15, R23, R16, !P5 ;  /* 0x00000010170f4207 */ /* 0x000fc40006800000 */
[----:B------:R-:W-:-:S06]  /*1010*/  CS2R R22, SRZ ;  /* 0x0000000000167805 */ /* 0x000fcc000001ff00 */
[----:B------:R-:W2:Y:S01]  /*1020*/  @P3 LDG.E.128 R20, desc[UR4][R52.64] ;  /* 0x0000000434143981 */ /* 0x000ea2000c1e1d00 */
[----:B------:R-:W-:-:S04]  /*1030*/  SEL R17, R17, RZ, P6 ;  /* 0x000000ff11117207 */ /* 0x000fc80003000000 */
[----:B------:R-:W-:Y:S01]  /*1040*/  @P4 SEL R13, R50, R17, !P5 ;  /* 0x00000011320d4207 */ /* 0x000fe20006800000 */
[----:B-----5:R-:W-:Y:S01]  /*1050*/  FADD R42, R15, -R42 ;  /* 0x8000002a0f2a7221 */ /* 0x020fe20000000000 */
[----:B------:R-:W-:Y:S01]  /*1060*/  FADD R45, R12, -R45 ;  /* 0x8000002d0c2d7221 */ /* 0x000fe20000000000 */
[----:B----4-:R-:W-:Y:S02]  /*1070*/  FADD R43, R14, -R43 ;  /* 0x8000002b0e2b7221 */ /* 0x010fe40000000000 */
[----:B------:R-:W-:Y:S01]  /*1080*/  FADD R44, R13, -R44 ;  /* 0x8000002c0d2c7221 */ /* 0x000fe20000000000 */
[----:B------:R-:W-:Y:S01]  /*1090*/  FMUL R42, R35, R42 ;  /* 0x0000002a232a7220 */ /* 0x000fe20000400000 */
[----:B------:R-:W-:Y:S01]  /*10a0*/  FMUL R45, R34, R45 ;  /* 0x0000002d222d7220 */ /* 0x000fe20000400000 */
[----:B------:R-:W-:Y:S01]  /*10b0*/  FMUL R16, R32, R43 ;  /* 0x0000002b20107220 */ /* 0x000fe20000400000 */
[----:B------:R-:W-:Y:S01]  /*10c0*/  FMUL R17, R33, R44 ;  /* 0x0000002c21117220 */ /* 0x000fe20000400000 */
[----:B------:R-:W0:Y:S02]  /*10d0*/  LDC.64 R34, c[0x0][0x248] ;  /* 0x00009200ff227b82 */ /* 0x000e240000000a00 */
[----:B------:R-:W-:-:S06]  /*10e0*/  FFMA R37, R16, R40, R37 ;  /* 0x0000002810257223 */ /* 0x000fcc0000000025 */
[----:B------:R-:W1:Y:S01]  /*10f0*/  LDC.64 R32, c[0x0][0x250] ;  /* 0x00009400ff207b82 */ /* 0x000e620000000a00 */
[----:B------:R-:W-:Y:S01]  /*1100*/  FFMA R36, R17, R39, R36 ;  /* 0x0000002711247223 */ /* 0x000fe20000000024 */
[----:B------:R-:W-:Y:S01]  /*1110*/  FFMA R6, R42, R6, R11 ;  /* 0x000000062a067223 */ /* 0x000fe2000000000b */
[----:B------:R-:W-:-:S03]  /*1120*/  FFMA R38, R45, R41, R38 ;  /* 0x000000292d267223 */ /* 0x000fc60000000026 */
[----:B------:R-:W-:Y:S02]  /*1130*/  FSETP.GEU.AND P4, PT, R36, RZ, PT ;  /* 0x000000ff2400720b */ /* 0x000fe40003f8e000 */
[----:B------:R-:W-:Y:S01]  /*1140*/  FSETP.GEU.AND P5, PT, R38, RZ, PT ;  /* 0x000000ff2600720b */ /* 0x000fe20003fae000 */
[----:B0-----:R-:W-:-:S04]  /*1150*/  IMAD.WIDE R34, R0, 0x4, R34 ;  /* 0x0000000400227825 */ /* 0x001fc800078e0222 */
[----:B-1----:R-:W-:Y:S01]  /*1160*/  IMAD.WIDE R32, R0, 0x4, R32 ;  /* 0x0000000400207825 */ /* 0x002fe200078e0220 */
[----:B------:R0:W-:Y:S01]  /*1170*/  @!P1 STG.E.128 desc[UR4][R34.64], R12 ;  /* 0x0000000c22009986 */ /* 0x0001e2000c101d04 */
[----:B--2---:R-:W-:Y:S02]  /*1180*/  SEL R16, R20, RZ, P3 ;  /* 0x000000ff14107207 */ /* 0x004fe40001800000 */
[----:B------:R-:W-:Y:S02]  /*1190*/  SEL R19, R23, RZ, P3 ;  /* 0x000000ff17137207 */ /* 0x000fe40001800000 */
[----:B------:R-:W-:Y:S02]  /*11a0*/  SEL R18, R22, RZ, P3 ;  /* 0x000000ff16127207 */ /* 0x000fe40001800000 */
[----:B------:R-:W-:Y:S02]  /*11b0*/  SEL R16, R16, R49, !P2 ;  /* 0x0000003110107207 */ /* 0x000fe40005000000 */
[----:B------:R-:W-:-:S02]  /*11c0*/  SEL R17, R21, RZ, P3 ;  /* 0x000000ff15117207 */ /* 0x000fc40001800000 */
[----:B------:R-:W-:Y:S01]  /*11d0*/  SEL R19, R19, R30, !P2 ;  /* 0x0000001e13137207 */ /* 0x000fe20005000000 */
[----:B------:R-:W-:Y:S01]  /*11e0*/  FADD R3, R16, -R3 ;  /* 0x8000000310037221 */ /* 0x000fe20000000000 */
[----:B------:R-:W-:Y:S02]  /*11f0*/  SEL R18, R18, R31, !P2 ;  /* 0x0000001f12127207 */ /* 0x000fe40005000000 */
[----:B------:R-:W-:Y:S01]  /*1200*/  SEL R17, R17, R48, !P2 ;  /* 0x0000003011117207 */ /* 0x000fe20005000000 */
[----:B------:R-:W-:Y:S01]  /*1210*/  FADD R11, R19, -R4 ;  /* 0x80000004130b7221 */ /* 0x000fe20000000000 */
[----:B------:R-:W-:Y:S01]  /*1220*/  FMUL R3, R28, R3 ;  /* 0x000000031c037220 */ /* 0x000fe20000400000 */
[----:B------:R-:W-:Y:S01]  /*1230*/  FADD R4, R18, -R5 ;  /* 0x8000000512047221 */ /* 0x000fe20000000000 */
[----:B------:R-:W-:Y:S01]  /*1240*/  FSETP.GEU.AND P2, PT, R6, RZ, PT ;  /* 0x000000ff0600720b */ /* 0x000fe20003f4e000 */
[----:B------:R-:W-:Y:S01]  /*1250*/  FADD R2, R17, -R2 ;  /* 0x8000000211027221 */ /* 0x000fe20000000000 */
[----:B------:R-:W-:Y:S01]  /*1260*/  FSETP.GEU.AND P3, PT, R37, RZ, PT ;  /* 0x000000ff2500720b */ /* 0x000fe20003f6e000 */
[----:B------:R-:W-:Y:S01]  /*1270*/  FMUL R46, R46, R11 ;  /* 0x0000000b2e2e7220 */ /* 0x000fe20000400000 */
[----:B------:R-:W-:Y:S01]  /*1280*/  FMUL R47, R47, R4 ;  /* 0x000000042f2f7220 */ /* 0x000fe20000400000 */
[----:B------:R-:W-:Y:S01]  /*1290*/  FFMA R3, R3, R7, R24 ;  /* 0x0000000703037223 */ /* 0x000fe20000000018 */
[----:B------:R-:W-:Y:S01]  /*12a0*/  FMUL R2, R29, R2 ;  /* 0x000000021d027220 */ /* 0x000fe20000400000 */
[----:B------:R-:W-:Y:S01]  /*12b0*/  SEL R7, R6, RZ, P2 ;  /* 0x000000ff06077207 */ /* 0x000fe20001000000 */
[----:B------:R-:W-:Y:S01]  /*12c0*/  FFMA R10, R46, R10, R27 ;  /* 0x0000000a2e0a7223 */ /* 0x000fe2000000001b */
[----:B------:R-:W-:-:S02]  /*12d0*/  SEL R6, R37, RZ, P3 ;  /* 0x000000ff25067207 */ /* 0x000fc40001800000 */
[----:B------:R-:W-:Y:S02]  /*12e0*/  SEL R5, R36, RZ, P4 ;  /* 0x000000ff24057207 */ /* 0x000fe40002000000 */
[----:B------:R-:W-:Y:S01]  /*12f0*/  SEL R4, R38, RZ, P5 ;  /* 0x000000ff26047207 */ /* 0x000fe20002800000 */
[----:B------:R-:W-:Y:S01]  /*1300*/  FFMA R9, R47, R9, R26 ;  /* 0x000000092f097223 */ /* 0x000fe2000000001a */
[----:B------:R-:W-:Y:S01]  /*1310*/  FFMA R2, R2, R8, R25 ;  /* 0x0000000802027223 */ /* 0x000fe20000000019 */
[----:B------:R0:W-:Y:S01]  /*1320*/  @!P0 STG.E.128 desc[UR4][R34.64+0x800], R16 ;  /* 0x0008001022008986 */ /* 0x0001e2000c101d04 */
[----:B------:R-:W-:-:S03]  /*1330*/  FSETP.GEU.AND P4, PT, R3, RZ, PT ;  /* 0x000000ff0300720b */ /* 0x000fc60003f8e000 */
[----:B------:R0:W-:Y:S01]  /*1340*/  @!P1 STG.E.128 desc[UR4][R32.64], R4 ;  /* 0x0000000420009986 */ /* 0x0001e2000c101d04 */
[----:B------:R-:W-:Y:S02]  /*1350*/  FSETP.GEU.AND P1, PT, R10, RZ, PT ;  /* 0x000000ff0a00720b */ /* 0x000fe40003f2e000 */
[C---:B------:R-:W-:Y:S02]  /*1360*/  FSETP.GEU.AND P2, PT, R9.reuse, RZ, PT ;  /* 0x000000ff0900720b */ /* 0x040fe40003f4e000 */
[----:B------:R-:W-:Y:S02]  /*1370*/  FSETP.GEU.AND P3, PT, R2, RZ, PT ;  /* 0x000000ff0200720b */ /* 0x000fe40003f6e000 */
[----:B------:R-:W-:Y:S02]  /*1380*/  SEL R11, R10, RZ, P1 ;  /* 0x000000ff0a0b7207 */ /* 0x000fe40000800000 */
[----:B------:R-:W-:Y:S02]  /*1390*/  SEL R10, R9, RZ, P2 ;  /* 0x000000ff090a7207 */ /* 0x000fe40001000000 */
[----:B------:R-:W-:-:S02]  /*13a0*/  SEL R9, R2, RZ, P3 ;  /* 0x000000ff02097207 */ /* 0x000fc40001800000 */
[----:B------:R-:W-:Y:S01]  /*13b0*/  SEL R8, R3, RZ, P4 ;  /* 0x000000ff03087207 */ /* 0x000fe20002000000 */
[----:B0-----:R-:W-:Y:S06]  /*13c0*/  @P0 EXIT ;  /* 0x000000000000094d */ /* 0x001fec0003800000 */
[----:B------:R-:W-:Y:S01]  /*13d0*/  STG.E.128 desc[UR4][R32.64+0x800], R8 ;  /* 0x0008000820007986 */ /* 0x000fe2000c101d04 */
[----:B------:R-:W-:Y:S05]  /*13e0*/  EXIT ;  /* 0x000000000000794d */ /* 0x000fea0003800000 */
.L_x_0:
[----:B------:R-:W-:-:S00]  /*13f0*/  BRA `(.L_x_0) ;  /* 0xfffffffc00fc7947 */ /* 0x000fc0000383ffff */
[----:B------:R-:W-:-:S00]  /*1400*/  NOP ;  /* 0x0000000000007918 */ /* 0x000fc00000000000 */
[----:B------:R-:W-:-:S00]  /*1410*/  NOP ;  /* 0x0000000000007918 */ /* 0x000fc00000000000 */
[----:B------:R-:W-:-:S00]  /*1420*/  NOP ;  /* 0x0000000000007918 */ /* 0x000fc00000000000 */
[----:B------:R-:W-:-:S00]  /*1430*/  NOP ;  /* 0x0000000000007918 */ /* 0x000fc00000000000 */
[----:B------:R-:W-:-:S00]  /*1440*/  NOP ;  /* 0x0000000000007918 */ /* 0x000fc00000000000 */
[----:B------:R-:W-:-:S00]  /*1450*/  NOP ;  /* 0x0000000000007918 */ /* 0x000fc00000000000 */
[----:B------:R-:W-:-:S00]  /*1460*/  NOP ;  /* 0x0000000000007918 */ /* 0x000fc00000000000 */
[----:B------:R-:W-:-:S00]  /*1470*/  NOP ;  /* 0x0000000000007918 */ /* 0x000fc00000000000 */
.L_x_1:


//--------------------- .nv.global.init           --------------------------
	.section	.nv.global.init,"aw",@progbits
.nv.global.init:
	.type		_$_str,@object
	.size		_$_str,(_$_str_$_2 - _$_str)
_$_str:
        /*0000*/ 	.byte	0x5f, 0x5f, 0x43, 0x55, 0x44, 0x41, 0x5f, 0x46, 0x54, 0x5a, 0x00
	.type		_$_str_$_2,@object
	.size		_$_str_$_2,(.L_1 - _$_str_$_2)
_$_str_$_2:
        /*000b*/ 	.byte	0x5f, 0x5f, 0x43, 0x55, 0x44, 0x41, 0x5f, 0x50, 0x52, 0x45, 0x43, 0x5f, 0x53, 0x51, 0x52, 0x54
        /*001b*/ 	.byte	0x00
.L_1:


//--------------------- .nv.constant0.triton_poi_fused__native_batch_norm_legit_no_training_cat_relu_59 --------------------------
	.section	.nv.constant0.triton_poi_fused__native_batch_norm_legit_no_training_cat_relu_59,"a",@progbits
	.sectionflags	@""
	.align	4
.nv.constant0.triton_poi_fused__native_batch_norm_legit_no_training_cat_relu_59:
	.zero		604
